	.headerflags	@"EF_CUDA_TEXMODE_UNIFIED EF_CUDA_64BIT_ADDRESS EF_CUDA_ACCELERATORS EF_CUDA_SM90 EF_CUDA_VIRTUAL_SM(EF_CUDA_SM90)"
	.elftype	@"ET_EXEC"


//--------------------- .nv.info                  --------------------------
	.section	.nv.info,"",@"SHT_CUDA_INFO"
	.align	4


	//----- nvinfo : EIATTR_REGCOUNT
	.align		4
        /*0000*/ 	.byte	0x04, 0x2f
        /*0002*/ 	.short	(.L_1 - .L_0)
	.align		4
.L_0:
        /*0004*/ 	.word	index@(triton_poi_fused_max_pool2d_with_indices_4)
        /*0008*/ 	.word	0x00000012


	//----- nvinfo : EIATTR_MIN_STACK_SIZE
	.align		4
.L_1:
        /*000c*/ 	.byte	0x04, 0x12
        /*000e*/ 	.short	(.L_3 - .L_2)
	.align		4
.L_2:
        /*0010*/ 	.word	index@(triton_poi_fused_max_pool2d_with_indices_4)
        /*0014*/ 	.word	0x00000000


	//----- nvinfo : EIATTR_FRAME_SIZE
	.align		4
.L_3:
        /*0018*/ 	.byte	0x04, 0x11
        /*001a*/ 	.short	(.L_5 - .L_4)
	.align		4
.L_4:
        /*001c*/ 	.word	index@(triton_poi_fused_max_pool2d_with_indices_4)
        /*0020*/ 	.word	0x00000000


	//----- nvinfo : EIATTR_MIN_STACK_SIZE
	.align		4
.L_5:
        /*0024*/ 	.byte	0x04, 0x12
        /*0026*/ 	.short	(.L_7 - .L_6)
	.align		4
.L_6:
        /*0028*/ 	.word	index@(triton_poi_fused_max_pool2d_with_indices_4)
        /*002c*/ 	.word	0x00000000
.L_7:


//--------------------- .nv.info.triton_poi_fused_max_pool2d_with_indices_4 --------------------------
	.section	.nv.info.triton_poi_fused_max_pool2d_with_indices_4,"",@"SHT_CUDA_INFO"
	.sectionflags	@""
	.align	4


	//----- nvinfo : EIATTR_CUDA_API_VERSION
	.align		4
        /*0000*/ 	.byte	0x04, 0x37
        /*0002*/ 	.short	(.L_9 - .L_8)
.L_8:
        /*0004*/ 	.word	0x0000007c


	//----- nvinfo : EIATTR_KPARAM_INFO
	.align		4
.L_9:
        /*0008*/ 	.byte	0x04, 0x17
        /*000a*/ 	.short	(.L_11 - .L_10)
.L_10:
        /*000c*/ 	.word	0x00000000
        /*0010*/ 	.short	0x0003
        /*0012*/ 	.short	0x0018
        /*0014*/ 	.byte	0x00, 0xf0, 0x11, 0x00


	//----- nvinfo : EIATTR_KPARAM_INFO
	.align		4
.L_11:
        /*0018*/ 	.byte	0x04, 0x17
        /*001a*/ 	.short	(.L_13 - .L_12)
.L_12:
        /*001c*/ 	.word	0x00000000
        /*0020*/ 	.short	0x0002
        /*0022*/ 	.short	0x0010
        /*0024*/ 	.byte	0x00, 0xf4, 0x21, 0x00


	//----- nvinfo : EIATTR_KPARAM_INFO
	.align		4
.L_13:
        /*0028*/ 	.byte	0x04, 0x17
        /*002a*/ 	.short	(.L_15 - .L_14)
.L_14:
        /*002c*/ 	.word	0x00000000
        /*0030*/ 	.short	0x0001
        /*0032*/ 	.short	0x0008
        /*0034*/ 	.byte	0x00, 0xf4, 0x21, 0x00


	//----- nvinfo : EIATTR_KPARAM_INFO
	.align		4
.L_15:
        /*0038*/ 	.byte	0x04, 0x17
        /*003a*/ 	.short	(.L_17 - .L_16)
.L_16:
        /*003c*/ 	.word	0x00000000
        /*0040*/ 	.short	0x0000
        /*0042*/ 	.short	0x0000
        /*0044*/ 	.byte	0x00, 0xf4, 0x21, 0x00


	//----- nvinfo : EIATTR_SPARSE_MMA_MASK
	.align		4
.L_17:
        /*0048*/ 	.byte	0x03, 0x50
        /*004a*/ 	.short	0x0000


	//----- nvinfo : EIATTR_MAXREG_COUNT
	.align		4
        /*004c*/ 	.byte	0x03, 0x1b
        /*004e*/ 	.short	0x00ff


	//----- nvinfo : EIATTR_EXIT_INSTR_OFFSETS
	.align		4
        /*0050*/ 	.byte	0x04, 0x1c
        /*0052*/ 	.short	(.L_19 - .L_18)


	//   ....[0]....
.L_18:
        /*0054*/ 	.word	0x000002a0


	//----- nvinfo : EIATTR_REQNTID
	.align		4
.L_19:
        /*0058*/ 	.byte	0x04, 0x10
        /*005a*/ 	.short	(.L_21 - .L_20)
.L_20:
        /*005c*/ 	.word	0x00000080
        /*0060*/ 	.word	0x00000001
        /*0064*/ 	.word	0x00000001


	//----- nvinfo : EIATTR_CBANK_PARAM_SIZE
	.align		4
.L_21:
        /*0068*/ 	.byte	0x03, 0x19
        /*006a*/ 	.short	0x001c


	//----- nvinfo : EIATTR_PARAM_CBANK
	.align		4
        /*006c*/ 	.byte	0x04, 0x0a
        /*006e*/ 	.short	(.L_23 - .L_22)
	.align		4
.L_22:
        /*0070*/ 	.word	index@(.nv.constant0.triton_poi_fused_max_pool2d_with_indices_4)
        /*0074*/ 	.short	0x0210
        /*0076*/ 	.short	0x001c


	//----- nvinfo : EIATTR_SW_WAR
	.align		4
.L_23:
        /*0078*/ 	.byte	0x04, 0x36
        /*007a*/ 	.short	(.L_25 - .L_24)
.L_24:
        /*007c*/ 	.word	0x00000008
.L_25:


//--------------------- .nv.callgraph             --------------------------
	.section	.nv.callgraph,"",@"SHT_CUDA_CALLGRAPH"
	.align	4
	.sectionentsize	8
	.align		4
        /*0000*/ 	.word	0x00000000
	.align		4
        /*0004*/ 	.word	0xffffffff
	.align		4
        /*0008*/ 	.word	0x00000000
	.align		4
        /*000c*/ 	.word	0xfffffffe
	.align		4
        /*0010*/ 	.word	0x00000000
	.align		4
        /*0014*/ 	.word	0xfffffffd
	.align		4
        /*0018*/ 	.word	0x00000000
	.align		4
        /*001c*/ 	.word	0xfffffffc


//--------------------- .text.triton_poi_fused_max_pool2d_with_indices_4 --------------------------
	.section	.text.triton_poi_fused_max_pool2d_with_indices_4,"ax",@progbits
	.align	128
        .global         triton_poi_fused_max_pool2d_with_indices_4
        .type           triton_poi_fused_max_pool2d_with_indices_4,@function
        .size           triton_poi_fused_max_pool2d_with_indices_4,(.L_x_1 - triton_poi_fused_max_pool2d_with_indices_4)
        .other          triton_poi_fused_max_pool2d_with_indices_4,@"STO_CUDA_ENTRY STV_DEFAULT"
triton_poi_fused_max_pool2d_with_indices_4:
.text.triton_poi_fused_max_pool2d_with_indices_4:
[----:B------:R-:W-:Y:S01]  /*0000*/  LDC R1, c[0x0][0x28] ;  /* 0x00000a00ff017b82 */ /* 0x000fe20000000800 */
[----:B------:R-:W1:Y:S07]  /*0010*/  S2R R0, SR_TID.X ;  /* 0x0000000000007919 */ /* 0x000e6e0000002100 */
[----:B------:R-:W2:Y:S01]  /*0020*/  LDC.64 R2, c[0x0][0x210] ;  /* 0x00008400ff027b82 */ /* 0x000ea20000000a00 */
[----:B------:R-:W-:Y:S01]  /*0030*/  ULDC.64 UR4, c[0x0][0x208] ;  /* 0x0000820000047ab9 */ /* 0x000fe20000000a00 */
[----:B------:R-:W-:Y:S01]  /*0040*/  ULDC.64 UR6, c[0x0][0x220] ;  /* 0x0000880000067ab9 */ /* 0x000fe20000000a00 */
[----:B------:R-:W3:Y:S01]  /*0050*/  S2R R11, SR_CTAID.X ;  /* 0x00000000000b7919 */ /* 0x000ee20000002500 */
[----:B-1----:R-:W-:-:S05]  /*0060*/  LOP3.LUT R0, R0, 0x7f, RZ, 0xc0, !PT ;  /* 0x0000007f00007812 */ /* 0x002fca00078ec0ff */
[----:B---3--:R-:W-:-:S05]  /*0070*/  IMAD R11, R11, 0x80, R0 ;  /* 0x000000800b0b7824 */ /* 0x008fca00078e0200 */
[----:B------:R-:W-:-:S04]  /*0080*/  SHF.R.S32.HI R0, RZ, 0x1f, R11 ;  /* 0x0000001fff007819 */ /* 0x000fc8000001140b */
[----:B------:R-:W-:-:S04]  /*0090*/  LEA.HI R0, R0, R11, RZ, 0x4 ;  /* 0x0000000b00007211 */ /* 0x000fc800078f20ff */
[C---:B------:R-:W-:Y:S01]  /*00a0*/  LOP3.LUT R4, R0.reuse, 0x7ffffff0, RZ, 0xc0, !PT ;  /* 0x7ffffff000047812 */ /* 0x040fe200078ec0ff */
[----:B------:R-:W-:-:S04]  /*00b0*/  IMAD.SHL.U32 R0, R0, 0x4, RZ ;  /* 0x0000000400007824 */ /* 0x000fc800078e00ff */
[----:B------:R-:W-:Y:S01]  /*00c0*/  IMAD.IADD R4, R11, 0x1, -R4 ;  /* 0x000000010b047824 */ /* 0x000fe200078e0a04 */
[----:B------:R-:W-:-:S05]  /*00d0*/  LOP3.LUT R5, R0, 0xffffffc0, RZ, 0xc0, !PT ;  /* 0xffffffc000057812 */ /* 0x000fca00078ec0ff */
[----:B------:R-:W-:-:S04]  /*00e0*/  IMAD R9, R4, 0x2, R5 ;  /* 0x0000000204097824 */ /* 0x000fc800078e0205 */
[----:B--2---:R-:W-:-:S04]  /*00f0*/  IMAD.WIDE R4, R9, 0x4, R2 ;  /* 0x0000000409047825 */ /* 0x004fc800078e0202 */
[----:B------:R-:W-:Y:S01]  /*0100*/  VIADD R7, R9, 0x20 ;  /* 0x0000002009077836 */ /* 0x000fe20000000000 */
[----:B------:R-:W2:Y:S04]  /*0110*/  LDG.E.EL R0, desc[UR4][R4.64] ;  /* 0x0000000404007981 */ /* 0x000ea8000c2e1900 */
[----:B------:R-:W2:Y:S01]  /*0120*/  LDG.E.EL R13, desc[UR4][R4.64+0x4] ;  /* 0x00000404040d7981 */ /* 0x000ea2000c2e1900 */
[----:B------:R-:W-:-:S04]  /*0130*/  IMAD.WIDE R6, R7, 0x4, R2 ;  /* 0x0000000407067825 */ /* 0x000fc800078e0202 */
[----:B------:R-:W-:Y:S01]  /*0140*/  VIADD R9, R9, 0x21 ;  /* 0x0000002109097836 */ /* 0x000fe20000000000 */
[----:B------:R-:W3:Y:S03]  /*0150*/  LDG.E.EL R10, desc[UR4][R6.64] ;  /* 0x00000004060a7981 */ /* 0x000ee6000c2e1900 */
[----:B------:R-:W-:Y:S02]  /*0160*/  IMAD.WIDE R2, R9, 0x4, R2 ;  /* 0x0000000409027825 */ /* 0x000fe400078e0202 */
[----:B------:R-:W1:Y:S03]  /*0170*/  LDC.64 R8, c[0x0][0x218] ;  /* 0x00008600ff087b82 */ /* 0x000e660000000a00 */
[----:B------:R1:W4:Y:S02]  /*0180*/  LDG.E.EL R15, desc[UR4][R2.64] ;  /* 0x00000004020f7981 */ /* 0x000324000c2e1900 */
[----:B-1----:R-:W-:Y:S01]  /*0190*/  IMAD.WIDE R2, R11, 0x4, R8 ;  /* 0x000000040b027825 */ /* 0x002fe200078e0208 */
[----:B--2---:R-:W-:-:S02]  /*01a0*/  FSETP.GT.AND P0, PT, R13, R0, PT ;  /* 0x000000000d00720b */ /* 0x004fc40003f04000 */
[----:B------:R-:W-:Y:S02]  /*01b0*/  FSETP.NAN.AND P2, PT, R13, R13, PT ;  /* 0x0000000d0d00720b */ /* 0x000fe40003f48000 */
[----:B---3--:R-:W-:-:S09]  /*01c0*/  FSETP.NAN.AND P1, PT, R10, R10, PT ;  /* 0x0000000a0a00720b */ /* 0x008fd20003f28000 */
[----:B------:R-:W-:Y:S02]  /*01d0*/  @!P0 FSEL R13, R13, R0, P2 ;  /* 0x000000000d0d8208 */ /* 0x000fe40001000000 */
[----:B----4-:R-:W-:Y:S02]  /*01e0*/  FSETP.NAN.AND P3, PT, R15, R15, PT ;  /* 0x0000000f0f00720b */ /* 0x010fe40003f68000 */
[----:B------:R-:W-:Y:S02]  /*01f0*/  FSETP.GEU.AND P2, PT, R13, R10, PT ;  /* 0x0000000a0d00720b */ /* 0x000fe40003f4e000 */
[----:B------:R-:W-:Y:S02]  /*0200*/  SEL R0, RZ, 0x1, !P0 ;  /* 0x00000001ff007807 */ /* 0x000fe40004000000 */
[----:B------:R-:W-:Y:S02]  /*0210*/  @!P1 FSEL R10, R10, R13, !P2 ;  /* 0x0000000d0a0a9208 */ /* 0x000fe40005000000 */
[----:B------:R-:W-:-:S02]  /*0220*/  IADD3 R4, P1, R11, UR6, RZ ;  /* 0x000000060b047c10 */ /* 0x000fc4000ff3e0ff */
[----:B------:R-:W-:Y:S02]  /*0230*/  FSETP.GEU.AND P0, PT, R10, R15, PT ;  /* 0x0000000f0a00720b */ /* 0x000fe40003f0e000 */
[----:B------:R-:W-:Y:S02]  /*0240*/  SEL R0, R0, 0x2, P2 ;  /* 0x0000000200007807 */ /* 0x000fe40001000000 */
[----:B------:R-:W-:Y:S02]  /*0250*/  @!P3 SEL R15, R15, R10, !P0 ;  /* 0x0000000a0f0fb207 */ /* 0x000fe40004000000 */
[----:B------:R-:W-:Y:S02]  /*0260*/  LEA.HI.X.SX32 R5, R11, UR7, 0x1, P1 ;  /* 0x000000070b057c11 */ /* 0x000fe400088f0eff */
[----:B------:R-:W-:Y:S01]  /*0270*/  SEL R7, R0, 0x3, P0 ;  /* 0x0000000300077807 */ /* 0x000fe20000000000 */
[----:B------:R-:W-:Y:S04]  /*0280*/  STG.E desc[UR4][R2.64], R15 ;  /* 0x0000000f02007986 */ /* 0x000fe8000c101904 */
[----:B------:R-:W-:Y:S01]  /*0290*/  STG.E.U8 desc[UR4][R4.64], R7 ;  /* 0x0000000704007986 */ /* 0x000fe2000c101104 */
[----:B------:R-:W-:Y:S05]  /*02a0*/  EXIT ;  /* 0x000000000000794d */ /* 0x000fea0003800000 */
.L_x_0:
[----:B------:R-:W-:-:S00]  /*02b0*/  BRA `(.L_x_0) ;  /* 0xfffffffc00fc7947 */ /* 0x000fc0000383ffff */
[----:B------:R-:W-:-:S00]  /*02c0*/  NOP ;  /* 0x0000000000007918 */ /* 0x000fc00000000000 */
        /* <DEDUP_REMOVED lines=11> */
.L_x_1:


//--------------------- .nv.constant0.triton_poi_fused_max_pool2d_with_indices_4 --------------------------
	.section	.nv.constant0.triton_poi_fused_max_pool2d_with_indices_4,"a",@progbits
	.sectionflags	@""
	.align	4
.nv.constant0.triton_poi_fused_max_pool2d_with_indices_4:
	.zero		556
